//
// Generated by NVIDIA NVVM Compiler
//
// Compiler Build ID: CL-36424714
// Cuda compilation tools, release 13.0, V13.0.88
// Based on NVVM 20.0.0
//

.version 9.0
.target sm_100
.address_size 64

	// .globl	_Z14bitwise_kernelPjPKji

.visible .entry _Z14bitwise_kernelPjPKji(
	.param .u64 .ptr .align 1 _Z14bitwise_kernelPjPKji_param_0,
	.param .u64 .ptr .align 1 _Z14bitwise_kernelPjPKji_param_1,
	.param .u32 _Z14bitwise_kernelPjPKji_param_2
)
{
	.reg .pred 	%p<2>;
	.reg .b32 	%r<21>;
	.reg .b64 	%rd<8>;

	ld.param.u64 	%rd1, [_Z14bitwise_kernelPjPKji_param_0];
	ld.param.u64 	%rd2, [_Z14bitwise_kernelPjPKji_param_1];
	ld.param.u32 	%r2, [_Z14bitwise_kernelPjPKji_param_2];
	mov.u32 	%r3, %ctaid.x;
	mov.u32 	%r4, %ntid.x;
	mov.u32 	%r5, %tid.x;
	mad.lo.s32 	%r1, %r3, %r4, %r5;
	setp.ge.s32 	%p1, %r1, %r2;
	@%p1 bra 	$L__BB0_2;
	cvta.to.global.u64 	%rd3, %rd2;
	cvta.to.global.u64 	%rd4, %rd1;
	mul.wide.s32 	%rd5, %r1, 4;
	add.s64 	%rd6, %rd3, %rd5;
	ld.global.u32 	%r6, [%rd6];
	shr.u32 	%r7, %r6, 16;
	xor.b32  	%r8, %r7, %r6;
	shr.u32 	%r9, %r8, 8;
	xor.b32  	%r10, %r9, %r8;
	shr.u32 	%r11, %r10, 4;
	xor.b32  	%r12, %r11, %r10;
	and.b32  	%r13, %r7, %r6;
	shl.b32 	%r14, %r13, 8;
	or.b32  	%r15, %r14, %r8;
	and.b32  	%r16, %r12, -65536;
	and.b32  	%r17, %r15, 65535;
	or.b32  	%r18, %r16, %r17;
	shr.u32 	%r19, %r6, 3;
	xor.b32  	%r20, %r18, %r19;
	add.s64 	%rd7, %rd4, %rd5;
	st.global.u32 	[%rd7], %r20;
$L__BB0_2:
	ret;

}


// ===== COMPILED SASS (sm_100) =====

	.target	sm_100

	.elftype	@"ET_EXEC"


//--------------------- .note.nv.tkinfo           --------------------------
	.section	.note.nv.tkinfo,"",@"SHT_NOTE"
	.sectionflags	@"SHF_NOTE_NV_TKINFO"
	.tkinfo
        /*0018*/ 	.word	0x00000002
        /*0030*/ 	.string	""
        /*0030*/ 	.string	"ptxas"
        /*0030*/ 	.string	"Cuda compilation tools, release 13.0, V13.0.88"
        /*0030*/ 	.string	"Build cuda_13.0.r13.0/compiler.36424714_0"
        /*0030*/ 	.string	"-arch sm_100 -m 64 "



//--------------------- .note.nv.cuinfo           --------------------------
	.section	.note.nv.cuinfo,"",@"SHT_NOTE"
	.sectionflags	@"SHF_NOTE_NV_CUINFO"
        /*0018*/ 	.short	0x0002
        /*001a*/ 	.short	0x0064
        /*001c*/ 	.short	0x0082
	.zero		2


//--------------------- .nv.info                  --------------------------
	.section	.nv.info,"",@"SHT_CUDA_INFO"
	.align	4


	//----- nvinfo : EIATTR_REGCOUNT
	.align		4
        /*0000*/ 	.byte	0x04, 0x2f
        /*0002*/ 	.short	(.L_1 - .L_0)
	.align		4
.L_0:
        /*0004*/ 	.word	index@(_Z14bitwise_kernelPjPKji)
        /*0008*/ 	.word	0x0000000e


	//----- nvinfo : EIATTR_FRAME_SIZE
	.align		4
.L_1:
        /*000c*/ 	.byte	0x04, 0x11
        /*000e*/ 	.short	(.L_3 - .L_2)
	.align		4
.L_2:
        /*0010*/ 	.word	index@(_Z14bitwise_kernelPjPKji)
        /*0014*/ 	.word	0x00000000


	//----- nvinfo : EIATTR_MIN_STACK_SIZE
	.align		4
.L_3:
        /*0018*/ 	.byte	0x04, 0x12
        /*001a*/ 	.short	(.L_5 - .L_4)
	.align		4
.L_4:
        /*001c*/ 	.word	index@(_Z14bitwise_kernelPjPKji)
        /*0020*/ 	.word	0x00000000
.L_5:


//--------------------- .nv.compat                --------------------------
	.section	.nv.compat,"",@"SHT_CUDA_COMPAT_INFO"
	.align	4
        /*0000*/ 	.byte	0x02, 0x09, 0x00, 0x00, 0x02, 0x02, 0x01, 0x00, 0x02, 0x05, 0x05, 0x00, 0x03, 0x07, 0x01, 0x01
        /*0010*/ 	.byte	0x02, 0x03, 0x00, 0x00, 0x02, 0x06, 0x01, 0x00, 0x04, 0x0b, 0x08, 0x00, 0x09, 0x00, 0x00, 0x00
        /*0020*/ 	.byte	0x00, 0x00, 0x00, 0x00


//--------------------- .nv.info._Z14bitwise_kernelPjPKji --------------------------
	.section	.nv.info._Z14bitwise_kernelPjPKji,"",@"SHT_CUDA_INFO"
	.sectionflags	@""
	.align	4


	//----- nvinfo : EIATTR_CUDA_API_VERSION
	.align		4
        /*0000*/ 	.byte	0x04, 0x37
        /*0002*/ 	.short	(.L_7 - .L_6)
.L_6:
        /*0004*/ 	.word	0x00000082


	//----- nvinfo : EIATTR_KPARAM_INFO
	.align		4
.L_7:
        /*0008*/ 	.byte	0x04, 0x17
        /*000a*/ 	.short	(.L_9 - .L_8)
.L_8:
        /*000c*/ 	.word	0x00000000
        /*0010*/ 	.short	0x0002
        /*0012*/ 	.short	0x0010
        /*0014*/ 	.byte	0x00, 0xf0, 0x11, 0x00


	//----- nvinfo : EIATTR_KPARAM_INFO
	.align		4
.L_9:
        /*0018*/ 	.byte	0x04, 0x17
        /*001a*/ 	.short	(.L_11 - .L_10)
.L_10:
        /*001c*/ 	.word	0x00000000
        /*0020*/ 	.short	0x0001
        /*0022*/ 	.short	0x0008
        /*0024*/ 	.byte	0x00, 0xf5, 0x21, 0x00


	//----- nvinfo : EIATTR_KPARAM_INFO
	.align		4
.L_11:
        /*0028*/ 	.byte	0x04, 0x17
        /*002a*/ 	.short	(.L_13 - .L_12)
.L_12:
        /*002c*/ 	.word	0x00000000
        /*0030*/ 	.short	0x0000
        /*0032*/ 	.short	0x0000
        /*0034*/ 	.byte	0x00, 0xf5, 0x21, 0x00


	//----- nvinfo : EIATTR_SPARSE_MMA_MASK
	.align		4
.L_13:
        /*0038*/ 	.byte	0x03, 0x50
        /*003a*/ 	.short	0x0000


	//----- nvinfo : EIATTR_MAXREG_COUNT
	.align		4
        /*003c*/ 	.byte	0x03, 0x1b
        /*003e*/ 	.short	0x00ff


	//----- nvinfo : EIATTR_MERCURY_ISA_VERSION
	.align		4
        /*0040*/ 	.byte	0x03, 0x5f
        /*0042*/ 	.short	0x0101


	//----- nvinfo : EIATTR_VRC_CTA_INIT_COUNT
	.align		4
        /*0044*/ 	.byte	0x02, 0x4a
	.zero		1
	.zero		1


	//----- nvinfo : EIATTR_EXIT_INSTR_OFFSETS
	.align		4
        /*0048*/ 	.byte	0x04, 0x1c
        /*004a*/ 	.short	(.L_15 - .L_14)


	//   ....[0]....
.L_14:
        /*004c*/ 	.word	0x00000070


	//   ....[1]....
        /*0050*/ 	.word	0x000001b0


	//----- nvinfo : EIATTR_CBANK_PARAM_SIZE
	.align		4
.L_15:
        /*0054*/ 	.byte	0x03, 0x19
        /*0056*/ 	.short	0x0014


	//----- nvinfo : EIATTR_PARAM_CBANK
	.align		4
        /*0058*/ 	.byte	0x04, 0x0a
        /*005a*/ 	.short	(.L_17 - .L_16)
	.align		4
.L_16:
        /*005c*/ 	.word	index@(.nv.constant0._Z14bitwise_kernelPjPKji)
        /*0060*/ 	.short	0x0380
        /*0062*/ 	.short	0x0014


	//----- nvinfo : EIATTR_SW_WAR
	.align		4
.L_17:
        /*0064*/ 	.byte	0x04, 0x36
        /*0066*/ 	.short	(.L_19 - .L_18)
.L_18:
        /*0068*/ 	.word	0x00000008
.L_19:


//--------------------- .nv.callgraph             --------------------------
	.section	.nv.callgraph,"",@"SHT_CUDA_CALLGRAPH"
	.align	4
	.sectionentsize	8
	.align		4
        /*0000*/ 	.word	0x00000000
	.align		4
        /*0004*/ 	.word	0xffffffff
	.align		4
        /*0008*/ 	.word	0x00000000
	.align		4
        /*000c*/ 	.word	0xfffffffe
	.align		4
        /*0010*/ 	.word	0x00000000
	.align		4
        /*0014*/ 	.word	0xfffffffd
	.align		4
        /*0018*/ 	.word	0x00000000
	.align		4
        /*001c*/ 	.word	0xfffffffc


//--------------------- .text._Z14bitwise_kernelPjPKji --------------------------
	.section	.text._Z14bitwise_kernelPjPKji,"ax",@progbits
	.align	128
        .global         _Z14bitwise_kernelPjPKji
        .type           _Z14bitwise_kernelPjPKji,@function
        .size           _Z14bitwise_kernelPjPKji,(.L_x_1 - _Z14bitwise_kernelPjPKji)
        .other          _Z14bitwise_kernelPjPKji,@"STO_CUDA_ENTRY STV_DEFAULT"
_Z14bitwise_kernelPjPKji:
.text._Z14bitwise_kernelPjPKji:
[----:B------:R-:W-:Y:S01]  /*0000*/  LDC R1, c[0x0][0x37c] ;  /* 0x0000df00ff017b82 */ /* 0x000fe20000000800 */
[----:B------:R-:W0:Y:S07]  /*0010*/  S2R R0, SR_TID.X ;  /* 0x0000000000007919 */ /* 0x000e2e0000002100 */
[----:B------:R-:W0:Y:S01]  /*0020*/  S2UR UR4, SR_CTAID.X ;  /* 0x00000000000479c3 */ /* 0x000e220000002500 */
[----:B------:R-:W1:Y:S07]  /*0030*/  LDCU UR5, c[0x0][0x390] ;  /* 0x00007200ff0577ac */ /* 0x000e6e0008000800 */
[----:B------:R-:W0:Y:S02]  /*0040*/  LDC R7, c[0x0][0x360] ;  /* 0x0000d800ff077b82 */ /* 0x000e240000000800 */
[----:B0-----:R-:W-:-:S05]  /*0050*/  IMAD R7, R7, UR4, R0 ;  /* 0x0000000407077c24 */ /* 0x001fca000f8e0200 */
[----:B-1----:R-:W-:-:S13]  /*0060*/  ISETP.GE.AND P0, PT, R7, UR5, PT ;  /* 0x0000000507007c0c */ /* 0x002fda000bf06270 */
[----:B------:R-:W-:Y:S05]  /*0070*/  @P0 EXIT ;  /* 0x000000000000094d */ /* 0x000fea0003800000 */
[----:B------:R-:W0:Y:S01]  /*0080*/  LDC.64 R2, c[0x0][0x388] ;  /* 0x0000e200ff027b82 */ /* 0x000e220000000a00 */
[----:B------:R-:W1:Y:S07]  /*0090*/  LDCU.64 UR4, c[0x0][0x358] ;  /* 0x00006b00ff0477ac */ /* 0x000e6e0008000a00 */
[----:B------:R-:W2:Y:S01]  /*00a0*/  LDC.64 R4, c[0x0][0x380] ;  /* 0x0000e000ff047b82 */ /* 0x000ea20000000a00 */
[----:B0-----:R-:W-:-:S06]  /*00b0*/  IMAD.WIDE R2, R7, 0x4, R2 ;  /* 0x0000000407027825 */ /* 0x001fcc00078e0202 */
[----:B-1----:R-:W3:Y:S02]  /*00c0*/  LDG.E R2, desc[UR4][R2.64] ;  /* 0x0000000402027981 */ /* 0x002ee4000c1e1900 */
[----:B---3--:R-:W-:-:S04]  /*00d0*/  SHF.R.U32.HI R9, RZ, 0x10, R2 ;  /* 0x00000010ff097819 */ /* 0x008fc80000011602 */
[CC--:B------:R-:W-:Y:S02]  /*00e0*/  LOP3.LUT R0, R9.reuse, R2.reuse, RZ, 0x3c, !PT ;  /* 0x0000000209007212 */ /* 0x0c0fe400078e3cff */
[----:B------:R-:W-:Y:S02]  /*00f0*/  LOP3.LUT R6, R9, R2, RZ, 0xc0, !PT ;  /* 0x0000000209067212 */ /* 0x000fe400078ec0ff */
[----:B------:R-:W-:-:S03]  /*0100*/  SHF.R.U32.HI R0, RZ, 0x8, R0 ;  /* 0x00000008ff007819 */ /* 0x000fc60000011600 */
[----:B------:R-:W-:Y:S01]  /*0110*/  IMAD.SHL.U32 R6, R6, 0x100, RZ ;  /* 0x0000010006067824 */ /* 0x000fe200078e00ff */
[----:B------:R-:W-:-:S04]  /*0120*/  LOP3.LUT R0, R0, R9, R2, 0x96, !PT ;  /* 0x0000000900007212 */ /* 0x000fc800078e9602 */
[----:B------:R-:W-:Y:S02]  /*0130*/  SHF.R.U32.HI R11, RZ, 0x4, R0 ;  /* 0x00000004ff0b7819 */ /* 0x000fe40000011600 */
[----:B------:R-:W-:Y:S02]  /*0140*/  LOP3.LUT R6, R6, R9, R2, 0xf6, !PT ;  /* 0x0000000906067212 */ /* 0x000fe400078ef602 */
[----:B------:R-:W-:Y:S02]  /*0150*/  LOP3.LUT R11, R11, 0xffff0000, R0, 0x48, !PT ;  /* 0xffff00000b0b7812 */ /* 0x000fe400078e4800 */
[----:B------:R-:W-:Y:S01]  /*0160*/  SHF.R.U32.HI R9, RZ, 0x3, R2 ;  /* 0x00000003ff097819 */ /* 0x000fe20000011602 */
[----:B--2---:R-:W-:Y:S01]  /*0170*/  IMAD.WIDE R2, R7, 0x4, R4 ;  /* 0x0000000407027825 */ /* 0x004fe200078e0204 */
[----:B------:R-:W-:-:S04]  /*0180*/  LOP3.LUT R6, R11, 0xffff, R6, 0xf8, !PT ;  /* 0x0000ffff0b067812 */ /* 0x000fc800078ef806 */
[----:B------:R-:W-:-:S05]  /*0190*/  LOP3.LUT R9, R6, R9, RZ, 0x3c, !PT ;  /* 0x0000000906097212 */ /* 0x000fca00078e3cff */
[----:B------:R-:W-:Y:S01]  /*01a0*/  STG.E desc[UR4][R2.64], R9 ;  /* 0x0000000902007986 */ /* 0x000fe2000c101904 */
[----:B------:R-:W-:Y:S05]  /*01b0*/  EXIT ;  /* 0x000000000000794d */ /* 0x000fea0003800000 */
.L_x_0:
[----:B------:R-:W-:-:S00]  /*01c0*/  BRA `(.L_x_0) ;  /* 0xfffffffc00fc7947 */ /* 0x000fc0000383ffff */
[----:B------:R-:W-:-:S00]  /*01d0*/  NOP ;  /* 0x0000000000007918 */ /* 0x000fc00000000000 */
        /* <DEDUP_REMOVED lines=10> */
.L_x_1:


//--------------------- .nv.shared.reserved.0     --------------------------
	.section	.nv.shared.reserved.0,"aw",@nobits
	.weak		__nv_reservedSMEM_offset_0_alias
	.size		__nv_reservedSMEM_offset_0_alias, 0, 64
	.other		__nv_reservedSMEM_offset_0_alias,@"STO_CUDA_RESERVED_SHARED STV_DEFAULT"
__nv_reservedSMEM_offset_0_alias:
	.zero		0
	.zero		64


//--------------------- .nv.constant0._Z14bitwise_kernelPjPKji --------------------------
	.section	.nv.constant0._Z14bitwise_kernelPjPKji,"a",@progbits
	.sectionflags	@""
	.align	4
.nv.constant0._Z14bitwise_kernelPjPKji:
	.zero		916


//--------------------- SYMBOLS --------------------------

	.type		.nv.reservedSmem.offset0,@object
	.size		.nv.reservedSmem.offset0,0x4
